//
// Generated by NVIDIA NVVM Compiler
//
// Compiler Build ID: CL-36424714
// Cuda compilation tools, release 13.0, V13.0.88
// Based on NVVM 20.0.0
//

.version 9.0
.target sm_100
.address_size 64

	// .globl	_Z12MatMulKernelPfS_S_

.visible .entry _Z12MatMulKernelPfS_S_(
	.param .u64 .ptr .align 1 _Z12MatMulKernelPfS_S__param_0,
	.param .u64 .ptr .align 1 _Z12MatMulKernelPfS_S__param_1,
	.param .u64 .ptr .align 1 _Z12MatMulKernelPfS_S__param_2
)
{
	.reg .pred 	%p<5>;
	.reg .b32 	%r<18>;
	.reg .b32 	%f<52>;
	.reg .b64 	%rd<18>;

	ld.param.u64 	%rd5, [_Z12MatMulKernelPfS_S__param_0];
	ld.param.u64 	%rd6, [_Z12MatMulKernelPfS_S__param_1];
	ld.param.u64 	%rd7, [_Z12MatMulKernelPfS_S__param_2];
	mov.u32 	%r8, %ctaid.y;
	mov.u32 	%r9, %ntid.y;
	mov.u32 	%r10, %tid.y;
	mad.lo.s32 	%r1, %r8, %r9, %r10;
	mov.u32 	%r11, %ctaid.x;
	mov.u32 	%r12, %ntid.x;
	mov.u32 	%r13, %tid.x;
	mad.lo.s32 	%r2, %r11, %r12, %r13;
	setp.gt.u32 	%p1, %r1, 1023;
	setp.gt.s32 	%p2, %r2, 1023;
	or.pred  	%p3, %p1, %p2;
	@%p3 bra 	$L__BB0_4;
	shl.b32 	%r3, %r1, 10;
	mul.wide.u32 	%rd8, %r3, 4;
	cvta.to.global.u64 	%rd9, %rd5;
	add.s64 	%rd10, %rd8, %rd9;
	add.s64 	%rd17, %rd10, 32;
	cvta.to.global.u64 	%rd11, %rd6;
	add.s64 	%rd2, %rd11, 32768;
	mov.f32 	%f51, 0f00000000;
	mov.b32 	%r17, 0;
	mov.u32 	%r16, %r2;
$L__BB0_2:
	mul.wide.s32 	%rd12, %r16, 4;
	add.s64 	%rd13, %rd2, %rd12;
	ld.global.f32 	%f4, [%rd17+-32];
	ld.global.f32 	%f5, [%rd13+-32768];
	fma.rn.f32 	%f6, %f4, %f5, %f51;
	ld.global.f32 	%f7, [%rd17+-28];
	ld.global.f32 	%f8, [%rd13+-28672];
	fma.rn.f32 	%f9, %f7, %f8, %f6;
	ld.global.f32 	%f10, [%rd17+-24];
	ld.global.f32 	%f11, [%rd13+-24576];
	fma.rn.f32 	%f12, %f10, %f11, %f9;
	ld.global.f32 	%f13, [%rd17+-20];
	ld.global.f32 	%f14, [%rd13+-20480];
	fma.rn.f32 	%f15, %f13, %f14, %f12;
	ld.global.f32 	%f16, [%rd17+-16];
	ld.global.f32 	%f17, [%rd13+-16384];
	fma.rn.f32 	%f18, %f16, %f17, %f15;
	ld.global.f32 	%f19, [%rd17+-12];
	ld.global.f32 	%f20, [%rd13+-12288];
	fma.rn.f32 	%f21, %f19, %f20, %f18;
	ld.global.f32 	%f22, [%rd17+-8];
	ld.global.f32 	%f23, [%rd13+-8192];
	fma.rn.f32 	%f24, %f22, %f23, %f21;
	ld.global.f32 	%f25, [%rd17+-4];
	ld.global.f32 	%f26, [%rd13+-4096];
	fma.rn.f32 	%f27, %f25, %f26, %f24;
	ld.global.f32 	%f28, [%rd17];
	ld.global.f32 	%f29, [%rd13];
	fma.rn.f32 	%f30, %f28, %f29, %f27;
	ld.global.f32 	%f31, [%rd17+4];
	ld.global.f32 	%f32, [%rd13+4096];
	fma.rn.f32 	%f33, %f31, %f32, %f30;
	ld.global.f32 	%f34, [%rd17+8];
	ld.global.f32 	%f35, [%rd13+8192];
	fma.rn.f32 	%f36, %f34, %f35, %f33;
	ld.global.f32 	%f37, [%rd17+12];
	ld.global.f32 	%f38, [%rd13+12288];
	fma.rn.f32 	%f39, %f37, %f38, %f36;
	ld.global.f32 	%f40, [%rd17+16];
	ld.global.f32 	%f41, [%rd13+16384];
	fma.rn.f32 	%f42, %f40, %f41, %f39;
	ld.global.f32 	%f43, [%rd17+20];
	ld.global.f32 	%f44, [%rd13+20480];
	fma.rn.f32 	%f45, %f43, %f44, %f42;
	ld.global.f32 	%f46, [%rd17+24];
	ld.global.f32 	%f47, [%rd13+24576];
	fma.rn.f32 	%f48, %f46, %f47, %f45;
	ld.global.f32 	%f49, [%rd17+28];
	ld.global.f32 	%f50, [%rd13+28672];
	fma.rn.f32 	%f51, %f49, %f50, %f48;
	add.s32 	%r17, %r17, 16;
	add.s64 	%rd17, %rd17, 64;
	add.s32 	%r16, %r16, 16384;
	setp.ne.s32 	%p4, %r17, 1024;
	@%p4 bra 	$L__BB0_2;
	add.s32 	%r15, %r3, %r2;
	cvta.to.global.u64 	%rd14, %rd7;
	mul.wide.s32 	%rd15, %r15, 4;
	add.s64 	%rd16, %rd14, %rd15;
	st.global.f32 	[%rd16], %f51;
$L__BB0_4:
	ret;

}


// ===== COMPILED SASS (sm_100) =====

	.target	sm_100

	.elftype	@"ET_EXEC"


//--------------------- .note.nv.tkinfo           --------------------------
	.section	.note.nv.tkinfo,"",@"SHT_NOTE"
	.sectionflags	@"SHF_NOTE_NV_TKINFO"
	.tkinfo
        /*0018*/ 	.word	0x00000002
        /*0030*/ 	.string	""
        /*0030*/ 	.string	"ptxas"
        /*0030*/ 	.string	"Cuda compilation tools, release 13.0, V13.0.88"
        /*0030*/ 	.string	"Build cuda_13.0.r13.0/compiler.36424714_0"
        /*0030*/ 	.string	"-arch sm_100 -m 64 "



//--------------------- .note.nv.cuinfo           --------------------------
	.section	.note.nv.cuinfo,"",@"SHT_NOTE"
	.sectionflags	@"SHF_NOTE_NV_CUINFO"
        /*0018*/ 	.short	0x0002
        /*001a*/ 	.short	0x0064
        /*001c*/ 	.short	0x0082
	.zero		2


//--------------------- .nv.info                  --------------------------
	.section	.nv.info,"",@"SHT_CUDA_INFO"
	.align	4


	//----- nvinfo : EIATTR_REGCOUNT
	.align		4
        /*0000*/ 	.byte	0x04, 0x2f
        /*0002*/ 	.short	(.L_1 - .L_0)
	.align		4
.L_0:
        /*0004*/ 	.word	index@(_Z12MatMulKernelPfS_S_)
        /*0008*/ 	.word	0x0000001f


	//----- nvinfo : EIATTR_FRAME_SIZE
	.align		4
.L_1:
        /*000c*/ 	.byte	0x04, 0x11
        /*000e*/ 	.short	(.L_3 - .L_2)
	.align		4
.L_2:
        /*0010*/ 	.word	index@(_Z12MatMulKernelPfS_S_)
        /*0014*/ 	.word	0x00000000


	//----- nvinfo : EIATTR_MIN_STACK_SIZE
	.align		4
.L_3:
        /*0018*/ 	.byte	0x04, 0x12
        /*001a*/ 	.short	(.L_5 - .L_4)
	.align		4
.L_4:
        /*001c*/ 	.word	index@(_Z12MatMulKernelPfS_S_)
        /*0020*/ 	.word	0x00000000
.L_5:


//--------------------- .nv.compat                --------------------------
	.section	.nv.compat,"",@"SHT_CUDA_COMPAT_INFO"
	.align	4
        /*0000*/ 	.byte	0x02, 0x09, 0x00, 0x00, 0x02, 0x02, 0x01, 0x00, 0x02, 0x05, 0x05, 0x00, 0x03, 0x07, 0x01, 0x01
        /*0010*/ 	.byte	0x02, 0x03, 0x00, 0x00, 0x02, 0x06, 0x01, 0x00, 0x04, 0x0b, 0x08, 0x00, 0x09, 0x00, 0x00, 0x00
        /*0020*/ 	.byte	0x00, 0x00, 0x00, 0x00


//--------------------- .nv.info._Z12MatMulKernelPfS_S_ --------------------------
	.section	.nv.info._Z12MatMulKernelPfS_S_,"",@"SHT_CUDA_INFO"
	.sectionflags	@""
	.align	4


	//----- nvinfo : EIATTR_CUDA_API_VERSION
	.align		4
        /*0000*/ 	.byte	0x04, 0x37
        /*0002*/ 	.short	(.L_7 - .L_6)
.L_6:
        /*0004*/ 	.word	0x00000082


	//----- nvinfo : EIATTR_KPARAM_INFO
	.align		4
.L_7:
        /*0008*/ 	.byte	0x04, 0x17
        /*000a*/ 	.short	(.L_9 - .L_8)
.L_8:
        /*000c*/ 	.word	0x00000000
        /*0010*/ 	.short	0x0002
        /*0012*/ 	.short	0x0010
        /*0014*/ 	.byte	0x00, 0xf5, 0x21, 0x00


	//----- nvinfo : EIATTR_KPARAM_INFO
	.align		4
.L_9:
        /*0018*/ 	.byte	0x04, 0x17
        /*001a*/ 	.short	(.L_11 - .L_10)
.L_10:
        /*001c*/ 	.word	0x00000000
        /*0020*/ 	.short	0x0001
        /*0022*/ 	.short	0x0008
        /*0024*/ 	.byte	0x00, 0xf5, 0x21, 0x00


	//----- nvinfo : EIATTR_KPARAM_INFO
	.align		4
.L_11:
        /*0028*/ 	.byte	0x04, 0x17
        /*002a*/ 	.short	(.L_13 - .L_12)
.L_12:
        /*002c*/ 	.word	0x00000000
        /*0030*/ 	.short	0x0000
        /*0032*/ 	.short	0x0000
        /*0034*/ 	.byte	0x00, 0xf5, 0x21, 0x00


	//----- nvinfo : EIATTR_SPARSE_MMA_MASK
	.align		4
.L_13:
        /*0038*/ 	.byte	0x03, 0x50
        /*003a*/ 	.short	0x0000


	//----- nvinfo : EIATTR_MAXREG_COUNT
	.align		4
        /*003c*/ 	.byte	0x03, 0x1b
        /*003e*/ 	.short	0x00ff


	//----- nvinfo : EIATTR_MERCURY_ISA_VERSION
	.align		4
        /*0040*/ 	.byte	0x03, 0x5f
        /*0042*/ 	.short	0x0101


	//----- nvinfo : EIATTR_VRC_CTA_INIT_COUNT
	.align		4
        /*0044*/ 	.byte	0x02, 0x4a
	.zero		1
	.zero		1


	//----- nvinfo : EIATTR_EXIT_INSTR_OFFSETS
	.align		4
        /*0048*/ 	.byte	0x04, 0x1c
        /*004a*/ 	.short	(.L_15 - .L_14)


	//   ....[0]....
.L_14:
        /*004c*/ 	.word	0x000000b0


	//   ....[1]....
        /*0050*/ 	.word	0x00000550


	//----- nvinfo : EIATTR_CBANK_PARAM_SIZE
	.align		4
.L_15:
        /*0054*/ 	.byte	0x03, 0x19
        /*0056*/ 	.short	0x0018


	//----- nvinfo : EIATTR_PARAM_CBANK
	.align		4
        /*0058*/ 	.byte	0x04, 0x0a
        /*005a*/ 	.short	(.L_17 - .L_16)
	.align		4
.L_16:
        /*005c*/ 	.word	index@(.nv.constant0._Z12MatMulKernelPfS_S_)
        /*0060*/ 	.short	0x0380
        /*0062*/ 	.short	0x0018


	//----- nvinfo : EIATTR_SW_WAR
	.align		4
.L_17:
        /*0064*/ 	.byte	0x04, 0x36
        /*0066*/ 	.short	(.L_19 - .L_18)
.L_18:
        /*0068*/ 	.word	0x00000008
.L_19:


//--------------------- .nv.callgraph             --------------------------
	.section	.nv.callgraph,"",@"SHT_CUDA_CALLGRAPH"
	.align	4
	.sectionentsize	8
	.align		4
        /*0000*/ 	.word	0x00000000
	.align		4
        /*0004*/ 	.word	0xffffffff
	.align		4
        /*0008*/ 	.word	0x00000000
	.align		4
        /*000c*/ 	.word	0xfffffffe
	.align		4
        /*0010*/ 	.word	0x00000000
	.align		4
        /*0014*/ 	.word	0xfffffffd
	.align		4
        /*0018*/ 	.word	0x00000000
	.align		4
        /*001c*/ 	.word	0xfffffffc


//--------------------- .text._Z12MatMulKernelPfS_S_ --------------------------
	.section	.text._Z12MatMulKernelPfS_S_,"ax",@progbits
	.align	128
        .global         _Z12MatMulKernelPfS_S_
        .type           _Z12MatMulKernelPfS_S_,@function
        .size           _Z12MatMulKernelPfS_S_,(.L_x_2 - _Z12MatMulKernelPfS_S_)
        .other          _Z12MatMulKernelPfS_S_,@"STO_CUDA_ENTRY STV_DEFAULT"
_Z12MatMulKernelPfS_S_:
.text._Z12MatMulKernelPfS_S_:
[----:B------:R-:W-:Y:S01]  /*0000*/  LDC R1, c[0x0][0x37c] ;  /* 0x0000df00ff017b82 */ /* 0x000fe20000000800 */
[----:B------:R-:W0:Y:S07]  /*0010*/  S2R R3, SR_TID.X ;  /* 0x0000000000037919 */ /* 0x000e2e0000002100 */
[----:B------:R-:W1:Y:S01]  /*0020*/  LDC R7, c[0x0][0x364] ;  /* 0x0000d900ff077b82 */ /* 0x000e620000000800 */
[----:B------:R-:W1:Y:S07]  /*0030*/  S2R R2, SR_TID.Y ;  /* 0x0000000000027919 */ /* 0x000e6e0000002200 */
[----:B------:R-:W0:Y:S08]  /*0040*/  S2UR UR5, SR_CTAID.X ;  /* 0x00000000000579c3 */ /* 0x000e300000002500 */
[----:B------:R-:W0:Y:S08]  /*0050*/  LDC R0, c[0x0][0x360] ;  /* 0x0000d800ff007b82 */ /* 0x000e300000000800 */
[----:B------:R-:W1:Y:S01]  /*0060*/  S2UR UR4, SR_CTAID.Y ;  /* 0x00000000000479c3 */ /* 0x000e620000002600 */
[----:B0-----:R-:W-:-:S05]  /*0070*/  IMAD R0, R0, UR5, R3 ;  /* 0x0000000500007c24 */ /* 0x001fca000f8e0203 */
[----:B------:R-:W-:Y:S01]  /*0080*/  ISETP.GT.AND P0, PT, R0, 0x3ff, PT ;  /* 0x000003ff0000780c */ /* 0x000fe20003f04270 */
[----:B-1----:R-:W-:-:S05]  /*0090*/  IMAD R7, R7, UR4, R2 ;  /* 0x0000000407077c24 */ /* 0x002fca000f8e0202 */
[----:B------:R-:W-:-:S13]  /*00a0*/  ISETP.GT.U32.OR P0, PT, R7, 0x3ff, P0 ;  /* 0x000003ff0700780c */ /* 0x000fda0000704470 */
[----:B------:R-:W-:Y:S05]  /*00b0*/  @P0 EXIT ;  /* 0x000000000000094d */ /* 0x000fea0003800000 */
[----:B------:R-:W0:Y:S01]  /*00c0*/  LDC.64 R2, c[0x0][0x380] ;  /* 0x0000e000ff027b82 */ /* 0x000e220000000a00 */
[----:B------:R-:W1:Y:S01]  /*00d0*/  LDCU.64 UR6, c[0x0][0x388] ;  /* 0x00007100ff0677ac */ /* 0x000e620008000a00 */
[----:B------:R-:W-:Y:S01]  /*00e0*/  SHF.L.U32 R7, R7, 0xa, RZ ;  /* 0x0000000a07077819 */ /* 0x000fe200000006ff */
[----:B------:R-:W-:Y:S01]  /*00f0*/  HFMA2 R14, -RZ, RZ, 0, 0 ;  /* 0x00000000ff0e7431 */ /* 0x000fe200000001ff */
[----:B------:R-:W-:Y:S01]  /*0100*/  MOV R6, R0 ;  /* 0x0000000000067202 */ /* 0x000fe20000000f00 */
[----:B------:R-:W2:Y:S01]  /*0110*/  LDCU.64 UR8, c[0x0][0x358] ;  /* 0x00006b00ff0877ac */ /* 0x000ea20008000a00 */
[----:B------:R-:W-:Y:S01]  /*0120*/  UMOV UR4, URZ ;  /* 0x000000ff00047c82 */ /* 0x000fe20008000000 */
[----:B-1----:R-:W-:-:S04]  /*0130*/  UIADD3 UR5, UP0, UPT, UR6, 0x8000, URZ ;  /* 0x0000800006057890 */ /* 0x002fc8000ff1e0ff */
[----:B------:R-:W-:Y:S01]  /*0140*/  UIADD3.X UR6, UPT, UPT, URZ, UR7, URZ, UP0, !UPT ;  /* 0x00000007ff067290 */ /* 0x000fe200087fe4ff */
[----:B0-----:R-:W-:-:S03]  /*0150*/  IMAD.WIDE.U32 R2, R7, 0x4, R2 ;  /* 0x0000000407027825 */ /* 0x001fc600078e0002 */
[----:B------:R-:W-:-:S04]  /*0160*/  IADD3 R4, P0, PT, R2, 0x20, RZ ;  /* 0x0000002002047810 */ /* 0x000fc80007f1e0ff */
[----:B--2---:R-:W-:-:S09]  /*0170*/  IADD3.X R5, PT, PT, RZ, R3, RZ, P0, !PT ;  /* 0x00000003ff057210 */ /* 0x004fd200007fe4ff */
.L_x_0:
[----:B------:R-:W-:Y:S01]  /*0180*/  MOV R2, UR5 ;  /* 0x0000000500027c02 */ /* 0x000fe20008000f00 */
[----:B------:R-:W2:Y:S01]  /*0190*/  LDG.E R15, desc[UR8][R4.64+-0x20] ;  /* 0xffffe008040f7981 */ /* 0x000ea2000c1e1900 */
[----:B------:R-:W-:-:S03]  /*01a0*/  MOV R3, UR6 ;  /* 0x0000000600037c02 */ /* 0x000fc60008000f00 */
[----:B------:R-:W3:Y:S01]  /*01b0*/  LDG.E R24, desc[UR8][R4.64+-0x1c] ;  /* 0xffffe40804187981 */ /* 0x000ee2000c1e1900 */
[----:B------:R-:W-:-:S03]  /*01c0*/  IMAD.WIDE R2, R6, 0x4, R2 ;  /* 0x0000000406027825 */ /* 0x000fc600078e0202 */
[----:B------:R-:W4:Y:S04]  /*01d0*/  LDG.E R19, desc[UR8][R4.64+-0x18] ;  /* 0xffffe80804137981 */ /* 0x000f28000c1e1900 */
[----:B------:R-:W2:Y:S04]  /*01e0*/  LDG.E R16, desc[UR8][R2.64+-0x8000] ;  /* 0xff80000802107981 */ /* 0x000ea8000c1e1900 */
[----:B------:R-:W3:Y:S04]  /*01f0*/  LDG.E R25, desc[UR8][R2.64+-0x7000] ;  /* 0xff90000802197981 */ /* 0x000ee8000c1e1900 */
[----:B------:R-:W4:Y:S04]  /*0200*/  LDG.E R18, desc[UR8][R2.64+-0x6000] ;  /* 0xffa0000802127981 */ /* 0x000f28000c1e1900 */
[----:B------:R-:W5:Y:S04]  /*0210*/  LDG.E R20, desc[UR8][R4.64+-0x14] ;  /* 0xffffec0804147981 */ /* 0x000f68000c1e1900 */
        /* <DEDUP_REMOVED lines=11> */
[----:B------:R-:W5:Y:S01]  /*02d0*/  LDG.E R26, desc[UR8][R4.64+0x1c] ;  /* 0x00001c08041a7981 */ /* 0x000f62000c1e1900 */
[----:B--2---:R-:W-:-:S03]  /*02e0*/  FFMA R15, R15, R16, R14 ;  /* 0x000000100f0f7223 */ /* 0x004fc6000000000e */
[----:B------:R-:W2:Y:S01]  /*02f0*/  LDG.E R16, desc[UR8][R4.64] ;  /* 0x0000000804107981 */ /* 0x000ea2000c1e1900 */
[----:B---3--:R-:W-:-:S03]  /*0300*/  FFMA R24, R24, R25, R15 ;  /* 0x0000001918187223 */ /* 0x008fc6000000000f */
[----:B------:R-:W3:Y:S01]  /*0310*/  LDG.E R14, desc[UR8][R4.64+0x4] ;  /* 0x00000408040e7981 */ /* 0x000ee2000c1e1900 */
[----:B----4-:R-:W-:-:S03]  /*0320*/  FFMA R25, R19, R18, R24 ;  /* 0x0000001213197223 */ /* 0x010fc60000000018 */
[----:B------:R-:W3:Y:S04]  /*0330*/  LDG.E R15, desc[UR8][R2.64+0x1000] ;  /* 0x00100008020f7981 */ /* 0x000ee8000c1e1900 */
[----:B------:R-:W4:Y:S01]  /*0340*/  LDG.E R18, desc[UR8][R4.64+0x8] ;  /* 0x0000080804127981 */ /* 0x000f22000c1e1900 */
[----:B-----5:R-:W-:-:S03]  /*0350*/  FFMA R25, R20, R21, R25 ;  /* 0x0000001514197223 */ /* 0x020fc60000000019 */
[----:B------:R-:W4:Y:S04]  /*0360*/  LDG.E R19, desc[UR8][R2.64+0x2000] ;  /* 0x0020000802137981 */ /* 0x000f28000c1e1900 */
[----:B------:R-:W5:Y:S01]  /*0370*/  LDG.E R20, desc[UR8][R4.64+0xc] ;  /* 0x00000c0804147981 */ /* 0x000f62000c1e1900 */
[----:B------:R-:W-:-:S03]  /*0380*/  FFMA R25, R22, R23, R25 ;  /* 0x0000001716197223 */ /* 0x000fc60000000019 */
[----:B------:R-:W5:Y:S04]  /*0390*/  LDG.E R21, desc[UR8][R2.64+0x3000] ;  /* 0x0030000802157981 */ /* 0x000f68000c1e1900 */
[----:B------:R-:W5:Y:S04]  /*03a0*/  LDG.E R22, desc[UR8][R4.64+0x10] ;  /* 0x0000100804167981 */ /* 0x000f68000c1e1900 */
[----:B------:R-:W5:Y:S01]  /*03b0*/  LDG.E R23, desc[UR8][R2.64+0x4000] ;  /* 0x0040000802177981 */ /* 0x000f62000c1e1900 */
[----:B------:R-:W-:-:S03]  /*03c0*/  FFMA R28, R12, R13, R25 ;  /* 0x0000000d0c1c7223 */ /* 0x000fc60000000019 */
[----:B------:R-:W5:Y:S04]  /*03d0*/  LDG.E R24, desc[UR8][R4.64+0x14] ;  /* 0x0000140804187981 */ /* 0x000f68000c1e1900 */
[----:B------:R-:W5:Y:S04]  /*03e0*/  LDG.E R25, desc[UR8][R2.64+0x5000] ;  /* 0x0050000802197981 */ /* 0x000f68000c1e1900 */
[----:B------:R0:W5:Y:S04]  /*03f0*/  LDG.E R13, desc[UR8][R4.64+0x18] ;  /* 0x00001808040d7981 */ /* 0x000168000c1e1900 */
[----:B------:R-:W5:Y:S01]  /*0400*/  LDG.E R12, desc[UR8][R2.64+0x6000] ;  /* 0x00600008020c7981 */ /* 0x000f62000c1e1900 */
[----:B------:R-:W-:-:S04]  /*0410*/  FFMA R9, R9, R8, R28 ;  /* 0x0000000809097223 */ /* 0x000fc8000000001c */
[----:B------:R-:W-:Y:S01]  /*0420*/  FFMA R9, R10, R11, R9 ;  /* 0x0000000b0a097223 */ /* 0x000fe20000000009 */
[----:B------:R-:W-:-:S04]  /*0430*/  UIADD3 UR4, UPT, UPT, UR4, 0x10, URZ ;  /* 0x0000001004047890 */ /* 0x000fc8000fffe0ff */
[----:B------:R-:W-:Y:S01]  /*0440*/  UISETP.NE.AND UP0, UPT, UR4, 0x400, UPT ;  /* 0x000004000400788c */ /* 0x000fe2000bf05270 */
[----:B0-----:R-:W-:Y:S02]  /*0450*/  IADD3 R4, P0, PT, R4, 0x40, RZ ;  /* 0x0000004004047810 */ /* 0x001fe40007f1e0ff */
[----:B------:R-:W-:Y:S02]  /*0460*/  IADD3 R6, PT, PT, R6, 0x4000, RZ ;  /* 0x0000400006067810 */ /* 0x000fe40007ffe0ff */
[----:B------:R-:W-:Y:S01]  /*0470*/  IADD3.X R5, PT, PT, RZ, R5, RZ, P0, !PT ;  /* 0x00000005ff057210 */ /* 0x000fe200007fe4ff */
[----:B--2---:R-:W-:-:S04]  /*0480*/  FFMA R9, R16, R17, R9 ;  /* 0x0000001110097223 */ /* 0x004fc80000000009 */
[----:B---3--:R-:W-:-:S04]  /*0490*/  FFMA R9, R14, R15, R9 ;  /* 0x0000000f0e097223 */ /* 0x008fc80000000009 */
[----:B----4-:R-:W-:-:S04]  /*04a0*/  FFMA R9, R18, R19, R9 ;  /* 0x0000001312097223 */ /* 0x010fc80000000009 */
[----:B-----5:R-:W-:-:S04]  /*04b0*/  FFMA R9, R20, R21, R9 ;  /* 0x0000001514097223 */ /* 0x020fc80000000009 */
[----:B------:R-:W-:-:S04]  /*04c0*/  FFMA R9, R22, R23, R9 ;  /* 0x0000001716097223 */ /* 0x000fc80000000009 */
[----:B------:R-:W-:-:S04]  /*04d0*/  FFMA R24, R24, R25, R9 ;  /* 0x0000001918187223 */ /* 0x000fc80000000009 */
[----:B------:R-:W-:-:S04]  /*04e0*/  FFMA R13, R13, R12, R24 ;  /* 0x0000000c0d0d7223 */ /* 0x000fc80000000018 */
[----:B------:R-:W-:Y:S01]  /*04f0*/  FFMA R14, R26, R27, R13 ;  /* 0x0000001b1a0e7223 */ /* 0x000fe2000000000d */
[----:B------:R-:W-:Y:S06]  /*0500*/  BRA.U UP0, `(.L_x_0) ;  /* 0xfffffffd001c7547 */ /* 0x000fec000b83ffff */
[----:B------:R-:W0:Y:S01]  /*0510*/  LDC.64 R2, c[0x0][0x390] ;  /* 0x0000e400ff027b82 */ /* 0x000e220000000a00 */
[----:B------:R-:W-:-:S05]  /*0520*/  IADD3 R7, PT, PT, R0, R7, RZ ;  /* 0x0000000700077210 */ /* 0x000fca0007ffe0ff */
[----:B0-----:R-:W-:-:S05]  /*0530*/  IMAD.WIDE R2, R7, 0x4, R2 ;  /* 0x0000000407027825 */ /* 0x001fca00078e0202 */
[----:B------:R-:W-:Y:S01]  /*0540*/  STG.E desc[UR8][R2.64], R14 ;  /* 0x0000000e02007986 */ /* 0x000fe2000c101908 */
[----:B------:R-:W-:Y:S05]  /*0550*/  EXIT ;  /* 0x000000000000794d */ /* 0x000fea0003800000 */
.L_x_1:
[----:B------:R-:W-:-:S00]  /*0560*/  BRA `(.L_x_1) ;  /* 0xfffffffc00fc7947 */ /* 0x000fc0000383ffff */
[----:B------:R-:W-:-:S00]  /*0570*/  NOP ;  /* 0x0000000000007918 */ /* 0x000fc00000000000 */
        /* <DEDUP_REMOVED lines=8> */
.L_x_2:


//--------------------- .nv.shared.reserved.0     --------------------------
	.section	.nv.shared.reserved.0,"aw",@nobits
	.weak		__nv_reservedSMEM_offset_0_alias
	.size		__nv_reservedSMEM_offset_0_alias, 0, 64
	.other		__nv_reservedSMEM_offset_0_alias,@"STO_CUDA_RESERVED_SHARED STV_DEFAULT"
__nv_reservedSMEM_offset_0_alias:
	.zero		0
	.zero		64


//--------------------- .nv.constant0._Z12MatMulKernelPfS_S_ --------------------------
	.section	.nv.constant0._Z12MatMulKernelPfS_S_,"a",@progbits
	.sectionflags	@""
	.align	4
.nv.constant0._Z12MatMulKernelPfS_S_:
	.zero		920


//--------------------- SYMBOLS --------------------------

	.type		.nv.reservedSmem.offset0,@object
	.size		.nv.reservedSmem.offset0,0x4
